//
// Generated by NVIDIA NVVM Compiler
//
// Compiler Build ID: CL-36424714
// Cuda compilation tools, release 13.0, V13.0.88
// Based on NVVM 20.0.0
//

.version 9.0
.target sm_100
.address_size 64

	// .globl	filter_k
.extern .func  (.param .b32 func_retval0) vprintf
(
	.param .b64 vprintf_param_0,
	.param .b64 vprintf_param_1
)
;
.global .align 1 .b8 $str[13] = {84, 101, 115, 116, 32, 37, 105, 44, 32, 37, 105, 10};
.global .align 1 .b8 $str$1[13] = {84, 101, 115, 32, 32, 37, 105, 44, 32, 37, 105, 10};

.visible .entry filter_k(
	.param .u64 .ptr .align 1 filter_k_param_0,
	.param .u64 .ptr .align 1 filter_k_param_1,
	.param .u64 .ptr .align 1 filter_k_param_2,
	.param .u32 filter_k_param_3
)
{
	.local .align 8 .b8 	__local_depot0[8];
	.reg .b64 	%SP;
	.reg .b64 	%SPL;
	.reg .pred 	%p<3>;
	.reg .b32 	%r<16>;
	.reg .b64 	%rd<17>;

	mov.u64 	%SPL, __local_depot0;
	cvta.local.u64 	%SP, %SPL;
	ld.param.u64 	%rd2, [filter_k_param_0];
	ld.param.u64 	%rd3, [filter_k_param_1];
	ld.param.u64 	%rd4, [filter_k_param_2];
	ld.param.u32 	%r2, [filter_k_param_3];
	mov.u32 	%r3, %tid.x;
	mov.u32 	%r4, %ctaid.x;
	mov.u32 	%r5, %ntid.x;
	mad.lo.s32 	%r1, %r4, %r5, %r3;
	setp.ge.s32 	%p1, %r1, %r2;
	@%p1 bra 	$L__BB0_3;
	cvta.to.global.u64 	%rd5, %rd4;
	mul.wide.s32 	%rd6, %r1, 4;
	add.s64 	%rd1, %rd5, %rd6;
	ld.global.u32 	%r6, [%rd1];
	and.b32  	%r7, %r6, -2147483647;
	setp.ne.s32 	%p2, %r7, 1;
	@%p2 bra 	$L__BB0_3;
	cvta.to.global.u64 	%rd7, %rd3;
	add.u64 	%rd8, %SP, 0;
	add.u64 	%rd9, %SPL, 0;
	atom.global.add.u32 	%r8, [%rd7], 1;
	ld.global.u32 	%r9, [%rd1];
	cvta.to.global.u64 	%rd10, %rd2;
	mul.wide.s32 	%rd11, %r8, 4;
	add.s64 	%rd12, %rd10, %rd11;
	st.global.u32 	[%rd12], %r9;
	ld.global.u32 	%r10, [%rd7];
	st.local.v2.u32 	[%rd9], {%r8, %r10};
	mov.u64 	%rd13, $str;
	cvta.global.u64 	%rd14, %rd13;
	{ // callseq 0, 0
	.param .b64 param0;
	st.param.b64 	[param0], %rd14;
	.param .b64 param1;
	st.param.b64 	[param1], %rd8;
	.param .b32 retval0;
	call.uni (retval0), 
	vprintf, 
	(
	param0, 
	param1
	);
	ld.param.b32 	%r11, [retval0];
	} // callseq 0
	ld.global.u32 	%r13, [%rd1];
	st.local.v2.u32 	[%rd9], {%r1, %r13};
	mov.u64 	%rd15, $str$1;
	cvta.global.u64 	%rd16, %rd15;
	{ // callseq 1, 0
	.param .b64 param0;
	st.param.b64 	[param0], %rd16;
	.param .b64 param1;
	st.param.b64 	[param1], %rd8;
	.param .b32 retval0;
	call.uni (retval0), 
	vprintf, 
	(
	param0, 
	param1
	);
	ld.param.b32 	%r14, [retval0];
	} // callseq 1
$L__BB0_3:
	ret;

}


// ===== COMPILED SASS (sm_100) =====

	.target	sm_100

	.elftype	@"ET_EXEC"


//--------------------- .note.nv.tkinfo           --------------------------
	.section	.note.nv.tkinfo,"",@"SHT_NOTE"
	.sectionflags	@"SHF_NOTE_NV_TKINFO"
	.tkinfo
        /*0018*/ 	.word	0x00000002
        /*0030*/ 	.string	""
        /*0030*/ 	.string	"ptxas"
        /*0030*/ 	.string	"Cuda compilation tools, release 13.0, V13.0.88"
        /*0030*/ 	.string	"Build cuda_13.0.r13.0/compiler.36424714_0"
        /*0030*/ 	.string	"-arch sm_100 -m 64 "



//--------------------- .note.nv.cuinfo           --------------------------
	.section	.note.nv.cuinfo,"",@"SHT_NOTE"
	.sectionflags	@"SHF_NOTE_NV_CUINFO"
        /*0018*/ 	.short	0x0002
        /*001a*/ 	.short	0x0064
        /*001c*/ 	.short	0x0082
	.zero		2


//--------------------- .nv.info                  --------------------------
	.section	.nv.info,"",@"SHT_CUDA_INFO"
	.align	4


	//----- nvinfo : EIATTR_REGCOUNT
	.align		4
        /*0000*/ 	.byte	0x04, 0x2f
        /*0002*/ 	.short	(.L_3 - .L_2)
	.align		4
.L_2:
        /*0004*/ 	.word	index@(filter_k)
        /*0008*/ 	.word	0x0000001a


	//----- nvinfo : EIATTR_FRAME_SIZE
	.align		4
.L_3:
        /*000c*/ 	.byte	0x04, 0x11
        /*000e*/ 	.short	(.L_5 - .L_4)
	.align		4
.L_4:
        /*0010*/ 	.word	index@(filter_k)
        /*0014*/ 	.word	0x00000008


	//----- nvinfo : EIATTR_MIN_STACK_SIZE
	.align		4
.L_5:
        /*0018*/ 	.byte	0x04, 0x12
        /*001a*/ 	.short	(.L_7 - .L_6)
	.align		4
.L_6:
        /*001c*/ 	.word	index@(filter_k)
        /*0020*/ 	.word	0x00000008
.L_7:


//--------------------- .nv.compat                --------------------------
	.section	.nv.compat,"",@"SHT_CUDA_COMPAT_INFO"
	.align	4
        /*0000*/ 	.byte	0x02, 0x09, 0x00, 0x00, 0x02, 0x02, 0x01, 0x00, 0x02, 0x05, 0x05, 0x00, 0x03, 0x07, 0x01, 0x01
        /*0010*/ 	.byte	0x02, 0x03, 0x00, 0x00, 0x02, 0x06, 0x01, 0x00, 0x04, 0x0b, 0x08, 0x00, 0x09, 0x00, 0x00, 0x00
        /*0020*/ 	.byte	0x00, 0x00, 0x00, 0x00


//--------------------- .nv.info.filter_k         --------------------------
	.section	.nv.info.filter_k,"",@"SHT_CUDA_INFO"
	.sectionflags	@""
	.align	4


	//----- nvinfo : EIATTR_CUDA_API_VERSION
	.align		4
        /*0000*/ 	.byte	0x04, 0x37
        /*0002*/ 	.short	(.L_9 - .L_8)
.L_8:
        /*0004*/ 	.word	0x00000082


	//----- nvinfo : EIATTR_KPARAM_INFO
	.align		4
.L_9:
        /*0008*/ 	.byte	0x04, 0x17
        /*000a*/ 	.short	(.L_11 - .L_10)
.L_10:
        /*000c*/ 	.word	0x00000000
        /*0010*/ 	.short	0x0003
        /*0012*/ 	.short	0x0018
        /*0014*/ 	.byte	0x00, 0xf0, 0x11, 0x00


	//----- nvinfo : EIATTR_KPARAM_INFO
	.align		4
.L_11:
        /*0018*/ 	.byte	0x04, 0x17
        /*001a*/ 	.short	(.L_13 - .L_12)
.L_12:
        /*001c*/ 	.word	0x00000000
        /*0020*/ 	.short	0x0002
        /*0022*/ 	.short	0x0010
        /*0024*/ 	.byte	0x00, 0xf5, 0x21, 0x00


	//----- nvinfo : EIATTR_KPARAM_INFO
	.align		4
.L_13:
        /*0028*/ 	.byte	0x04, 0x17
        /*002a*/ 	.short	(.L_15 - .L_14)
.L_14:
        /*002c*/ 	.word	0x00000000
        /*0030*/ 	.short	0x0001
        /*0032*/ 	.short	0x0008
        /*0034*/ 	.byte	0x00, 0xf5, 0x21, 0x00


	//----- nvinfo : EIATTR_KPARAM_INFO
	.align		4
.L_15:
        /*0038*/ 	.byte	0x04, 0x17
        /*003a*/ 	.short	(.L_17 - .L_16)
.L_16:
        /*003c*/ 	.word	0x00000000
        /*0040*/ 	.short	0x0000
        /*0042*/ 	.short	0x0000
        /*0044*/ 	.byte	0x00, 0xf5, 0x21, 0x00


	//----- nvinfo : EIATTR_SPARSE_MMA_MASK
	.align		4
.L_17:
        /*0048*/ 	.byte	0x03, 0x50
        /*004a*/ 	.short	0x0000


	//----- nvinfo : EIATTR_MAXREG_COUNT
	.align		4
        /*004c*/ 	.byte	0x03, 0x1b
        /*004e*/ 	.short	0x00ff


	//----- nvinfo : EIATTR_EXTERNS
	.align		4
        /*0050*/ 	.byte	0x04, 0x0f
        /*0052*/ 	.short	(.L_19 - .L_18)


	//   ....[0]....
	.align		4
.L_18:
        /*0054*/ 	.word	index@(vprintf)


	//----- nvinfo : EIATTR_MERCURY_ISA_VERSION
	.align		4
.L_19:
        /*0058*/ 	.byte	0x03, 0x5f
        /*005a*/ 	.short	0x0101


	//----- nvinfo : EIATTR_INT_WARP_WIDE_INSTR_OFFSETS
	.align		4
        /*005c*/ 	.byte	0x04, 0x31
        /*005e*/ 	.short	(.L_21 - .L_20)


	//   ....[0]....
.L_20:
        /*0060*/ 	.word	0x00000150


	//   ....[1]....
        /*0064*/ 	.word	0x00000210


	//----- nvinfo : EIATTR_VRC_CTA_INIT_COUNT
	.align		4
.L_21:
        /*0068*/ 	.byte	0x02, 0x4a
	.zero		1
	.zero		1


	//----- nvinfo : EIATTR_SYSCALL_OFFSETS
	.align		4
        /*006c*/ 	.byte	0x04, 0x46
        /*006e*/ 	.short	(.L_23 - .L_22)


	//   ....[0]....
.L_22:
        /*0070*/ 	.word	0x000002e0


	//   ....[1]....
        /*0074*/ 	.word	0x00000380


	//----- nvinfo : EIATTR_EXIT_INSTR_OFFSETS
	.align		4
.L_23:
        /*0078*/ 	.byte	0x04, 0x1c
        /*007a*/ 	.short	(.L_25 - .L_24)


	//   ....[0]....
.L_24:
        /*007c*/ 	.word	0x000000c0


	//   ....[1]....
        /*0080*/ 	.word	0x00000130


	//   ....[2]....
        /*0084*/ 	.word	0x00000390


	//----- nvinfo : EIATTR_CRS_STACK_SIZE
	.align		4
.L_25:
        /*0088*/ 	.byte	0x04, 0x1e
        /*008a*/ 	.short	(.L_27 - .L_26)
.L_26:
        /*008c*/ 	.word	0x00000000


	//----- nvinfo : EIATTR_CBANK_PARAM_SIZE
	.align		4
.L_27:
        /*0090*/ 	.byte	0x03, 0x19
        /*0092*/ 	.short	0x001c


	//----- nvinfo : EIATTR_PARAM_CBANK
	.align		4
        /*0094*/ 	.byte	0x04, 0x0a
        /*0096*/ 	.short	(.L_29 - .L_28)
	.align		4
.L_28:
        /*0098*/ 	.word	index@(.nv.constant0.filter_k)
        /*009c*/ 	.short	0x0380
        /*009e*/ 	.short	0x001c


	//----- nvinfo : EIATTR_SW_WAR
	.align		4
.L_29:
        /*00a0*/ 	.byte	0x04, 0x36
        /*00a2*/ 	.short	(.L_31 - .L_30)
.L_30:
        /*00a4*/ 	.word	0x00000008
.L_31:


//--------------------- .nv.callgraph             --------------------------
	.section	.nv.callgraph,"",@"SHT_CUDA_CALLGRAPH"
	.align	4
	.sectionentsize	8
	.align		4
        /*0000*/ 	.word	0x00000000
	.align		4
        /*0004*/ 	.word	0xffffffff
	.align		4
        /*0008*/ 	.word	index@(filter_k)
	.align		4
        /*000c*/ 	.word	index@(vprintf)
	.align		4
        /*0010*/ 	.word	0x00000000
	.align		4
        /*0014*/ 	.word	0xfffffffe
	.align		4
        /*0018*/ 	.word	0x00000000
	.align		4
        /*001c*/ 	.word	0xfffffffd
	.align		4
        /*0020*/ 	.word	0x00000000
	.align		4
        /*0024*/ 	.word	0xfffffffc


//--------------------- .nv.constant4             --------------------------
	.section	.nv.constant4,"a",@progbits
	.align	8
	.align		8
.nv.constant4:
        /*0000*/ 	.dword	vprintf
	.align		8
        /*0008*/ 	.dword	$str
	.align		8
        /*0010*/ 	.dword	$str$1


//--------------------- .text.filter_k            --------------------------
	.section	.text.filter_k,"ax",@progbits
	.align	128
        .global         filter_k
        .type           filter_k,@function
        .size           filter_k,(.L_x_3 - filter_k)
        .other          filter_k,@"STO_CUDA_ENTRY STV_DEFAULT"
filter_k:
.text.filter_k:
[----:B------:R-:W0:Y:S01]  /*0000*/  LDC R1, c[0x0][0x37c] ;  /* 0x0000df00ff017b82 */ /* 0x000e220000000800 */
[----:B------:R-:W1:Y:S01]  /*0010*/  S2R R2, SR_TID.X ;  /* 0x0000000000027919 */ /* 0x000e620000002100 */
[----:B------:R-:W2:Y:S06]  /*0020*/  LDCU UR5, c[0x0][0x2fc] ;  /* 0x00005f80ff0577ac */ /* 0x000eac0008000800 */
[----:B------:R-:W1:Y:S01]  /*0030*/  S2UR UR6, SR_CTAID.X ;  /* 0x00000000000679c3 */ /* 0x000e620000002500 */
[----:B0-----:R-:W-:Y:S01]  /*0040*/  VIADD R1, R1, 0xfffffff8 ;  /* 0xfffffff801017836 */ /* 0x001fe20000000000 */
[----:B------:R-:W0:Y:S01]  /*0050*/  LDCU UR7, c[0x0][0x398] ;  /* 0x00007300ff0777ac */ /* 0x000e220008000800 */
[----:B------:R-:W3:Y:S05]  /*0060*/  LDCU UR4, c[0x0][0x2f8] ;  /* 0x00005f00ff0477ac */ /* 0x000eea0008000800 */
[----:B------:R-:W1:Y:S01]  /*0070*/  LDC R3, c[0x0][0x360] ;  /* 0x0000d800ff037b82 */ /* 0x000e620000000800 */
[----:B---3--:R-:W-:-:S05]  /*0080*/  IADD3 R18, P1, PT, R1, UR4, RZ ;  /* 0x0000000401127c10 */ /* 0x008fca000ff3e0ff */
[----:B--2---:R-:W-:Y:S02]  /*0090*/  IMAD.X R19, RZ, RZ, UR5, P1 ;  /* 0x00000005ff137e24 */ /* 0x004fe400088e06ff */
[----:B-1----:R-:W-:-:S05]  /*00a0*/  IMAD R2, R3, UR6, R2 ;  /* 0x0000000603027c24 */ /* 0x002fca000f8e0202 */
[----:B0-----:R-:W-:-:S13]  /*00b0*/  ISETP.GE.AND P0, PT, R2, UR7, PT ;  /* 0x0000000702007c0c */ /* 0x001fda000bf06270 */
[----:B------:R-:W-:Y:S05]  /*00c0*/  @P0 EXIT ;  /* 0x000000000000094d */ /* 0x000fea0003800000 */
[----:B------:R-:W0:Y:S01]  /*00d0*/  LDC.64 R16, c[0x0][0x390] ;  /* 0x0000e400ff107b82 */ /* 0x000e220000000a00 */
[----:B------:R-:W1:Y:S01]  /*00e0*/  LDCU.64 UR36, c[0x0][0x358] ;  /* 0x00006b00ff2477ac */ /* 0x000e620008000a00 */
[----:B0-----:R-:W-:-:S05]  /*00f0*/  IMAD.WIDE R16, R2, 0x4, R16 ;  /* 0x0000000402107825 */ /* 0x001fca00078e0210 */
[----:B-1----:R-:W2:Y:S02]  /*0100*/  LDG.E R0, desc[UR36][R16.64] ;  /* 0x0000002410007981 */ /* 0x002ea4000c1e1900 */
[----:B--2---:R-:W-:-:S04]  /*0110*/  LOP3.LUT R0, R0, 0x80000001, RZ, 0xc0, !PT ;  /* 0x8000000100007812 */ /* 0x004fc800078ec0ff */
[----:B------:R-:W-:-:S13]  /*0120*/  ISETP.NE.AND P0, PT, R0, 0x1, PT ;  /* 0x000000010000780c */ /* 0x000fda0003f05270 */
[----:B------:R-:W-:Y:S05]  /*0130*/  @P0 EXIT ;  /* 0x000000000000094d */ /* 0x000fea0003800000 */
[----:B------:R-:W0:Y:S01]  /*0140*/  S2R R3, SR_LANEID ;  /* 0x0000000000037919 */ /* 0x000e220000000000 */
[----:B------:R-:W-:Y:S01]  /*0150*/  VOTEU.ANY UR4, UPT, PT ;  /* 0x0000000000047886 */ /* 0x000fe200038e0100 */
[----:B------:R-:W1:Y:S01]  /*0160*/  LDC.64 R8, c[0x0][0x388] ;  /* 0x0000e200ff087b82 */ /* 0x000e620000000a00 */
[----:B------:R-:W0:Y:S07]  /*0170*/  FLO.U32 R4, UR4 ;  /* 0x0000000400047d00 */ /* 0x000e2e00080e0000 */
[----:B------:R-:W2:Y:S01]  /*0180*/  LDC.64 R12, c[0x0][0x380] ;  /* 0x0000e000ff0c7b82 */ /* 0x000ea20000000a00 */
[----:B------:R-:W1:Y:S01]  /*0190*/  POPC R5, UR4 ;  /* 0x0000000400057d09 */ /* 0x000e620008000000 */
[----:B0-----:R-:W-:-:S13]  /*01a0*/  ISETP.EQ.U32.AND P0, PT, R4, R3, PT ;  /* 0x000000030400720c */ /* 0x001fda0003f02070 */
[----:B-1----:R-:W3:Y:S04]  /*01b0*/  @P0 ATOMG.E.ADD.STRONG.GPU PT, R5, desc[UR36][R8.64], R5 ;  /* 0x80000005080509a8 */ /* 0x002ee800081ef124 */
[----:B------:R-:W4:Y:S01]  /*01c0*/  LDG.E R0, desc[UR36][R16.64] ;  /* 0x0000002410007981 */ /* 0x000f22000c1e1900 */
[----:B------:R-:W0:Y:S02]  /*01d0*/  S2R R3, SR_LTMASK ;  /* 0x0000000000037919 */ /* 0x000e240000003900 */
[----:B0-----:R-:W-:Y:S01]  /*01e0*/  LOP3.LUT R3, R3, UR4, RZ, 0xc0, !PT ;  /* 0x0000000403037c12 */ /* 0x001fe2000f8ec0ff */
[----:B------:R-:W0:Y:S05]  /*01f0*/  LDCU.64 UR4, c[0x4][0x8] ;  /* 0x01000100ff0477ac */ /* 0x000e2a0008000a00 */
[----:B------:R-:W1:Y:S01]  /*0200*/  POPC R3, R3 ;  /* 0x0000000300037309 */ /* 0x000e620000000000 */
[----:B---3--:R-:W1:Y:S02]  /*0210*/  SHFL.IDX PT, R10, R5, R4, 0x1f ;  /* 0x00001f04050a7589 */ /* 0x008e6400000e0000 */
[----:B-1----:R-:W-:-:S05]  /*0220*/  IADD3 R10, PT, PT, R10, R3, RZ ;  /* 0x000000030a0a7210 */ /* 0x002fca0007ffe0ff */
[----:B--2---:R-:W-:-:S05]  /*0230*/  IMAD.WIDE R12, R10, 0x4, R12 ;  /* 0x000000040a0c7825 */ /* 0x004fca00078e020c */
[----:B----4-:R1:W-:Y:S04]  /*0240*/  STG.E desc[UR36][R12.64], R0 ;  /* 0x000000000c007986 */ /* 0x0103e8000c101924 */
[----:B------:R-:W2:Y:S01]  /*0250*/  LDG.E R11, desc[UR36][R8.64] ;  /* 0x00000024080b7981 */ /* 0x000ea2000c1e1900 */
[----:B------:R-:W-:Y:S01]  /*0260*/  MOV R22, 0x0 ;  /* 0x0000000000167802 */ /* 0x000fe20000000f00 */
[----:B0-----:R-:W-:Y:S01]  /*0270*/  IMAD.U32 R4, RZ, RZ, UR4 ;  /* 0x00000004ff047e24 */ /* 0x001fe2000f8e00ff */
[----:B------:R-:W-:Y:S01]  /*0280*/  MOV R6, R18 ;  /* 0x0000001200067202 */ /* 0x000fe20000000f00 */
[----:B------:R-:W-:Y:S01]  /*0290*/  IMAD.U32 R5, RZ, RZ, UR5 ;  /* 0x00000005ff057e24 */ /* 0x000fe2000f8e00ff */
[----:B------:R1:W0:Y:S01]  /*02a0*/  LDC.64 R14, c[0x4][R22] ;  /* 0x01000000160e7b82 */ /* 0x0002220000000a00 */
[----:B------:R-:W-:Y:S01]  /*02b0*/  IMAD.MOV.U32 R7, RZ, RZ, R19 ;  /* 0x000000ffff077224 */ /* 0x000fe200078e0013 */
[----:B0-2---:R1:W-:Y:S06]  /*02c0*/  STL.64 [R1], R10 ;  /* 0x0000000a01007387 */ /* 0x0053ec0000100a00 */
[----:B------:R-:W-:-:S07]  /*02d0*/  LEPC R20, `(.L_x_0) ;  /* 0x000000001014794e */ /* 0x000fce0000000000 */
[----:B-1----:R-:W-:Y:S05]  /*02e0*/  CALL.ABS.NOINC R14 ;  /* 0x000000000e007343 */ /* 0x002fea0003c00000 */
.L_x_0:
[----:B------:R-:W2:Y:S01]  /*02f0*/  LDG.E R3, desc[UR36][R16.64] ;  /* 0x0000002410037981 */ /* 0x000ea2000c1e1900 */
[----:B------:R-:W0:Y:S01]  /*0300*/  LDC.64 R22, c[0x4][R22] ;  /* 0x0100000016167b82 */ /* 0x000e220000000a00 */
[----:B------:R-:W1:Y:S01]  /*0310*/  LDCU.64 UR4, c[0x4][0x10] ;  /* 0x01000200ff0477ac */ /* 0x000e620008000a00 */
[----:B------:R-:W-:Y:S01]  /*0320*/  IMAD.MOV.U32 R6, RZ, RZ, R18 ;  /* 0x000000ffff067224 */ /* 0x000fe200078e0012 */
[----:B------:R-:W-:Y:S01]  /*0330*/  MOV R7, R19 ;  /* 0x0000001300077202 */ /* 0x000fe20000000f00 */
[----:B-1----:R-:W-:Y:S01]  /*0340*/  IMAD.U32 R4, RZ, RZ, UR4 ;  /* 0x00000004ff047e24 */ /* 0x002fe2000f8e00ff */
[----:B------:R-:W-:Y:S01]  /*0350*/  MOV R5, UR5 ;  /* 0x0000000500057c02 */ /* 0x000fe20008000f00 */
[----:B0-2---:R1:W-:Y:S06]  /*0360*/  STL.64 [R1], R2 ;  /* 0x0000000201007387 */ /* 0x0053ec0000100a00 */
[----:B------:R-:W-:-:S07]  /*0370*/  LEPC R20, `(.L_x_1) ;  /* 0x000000001014794e */ /* 0x000fce0000000000 */
[----:B-1----:R-:W-:Y:S05]  /*0380*/  CALL.ABS.NOINC R22 ;  /* 0x0000000016007343 */ /* 0x002fea0003c00000 */
.L_x_1:
[----:B------:R-:W-:Y:S05]  /*0390*/  EXIT ;  /* 0x000000000000794d */ /* 0x000fea0003800000 */
.L_x_2:
[----:B------:R-:W-:-:S00]  /*03a0*/  BRA `(.L_x_2) ;  /* 0xfffffffc00fc7947 */ /* 0x000fc0000383ffff */
[----:B------:R-:W-:-:S00]  /*03b0*/  NOP ;  /* 0x0000000000007918 */ /* 0x000fc00000000000 */
        /* <DEDUP_REMOVED lines=12> */
.L_x_3:


//--------------------- .nv.global.init           --------------------------
	.section	.nv.global.init,"aw",@progbits
.nv.global.init:
	.type		$str,@object
	.size		$str,($str$1 - $str)
$str:
        /*0000*/ 	.byte	0x54, 0x65, 0x73, 0x74, 0x20, 0x25, 0x69, 0x2c, 0x20, 0x25, 0x69, 0x0a, 0x00
	.type		$str$1,@object
	.size		$str$1,(.L_1 - $str$1)
$str$1:
        /*000d*/ 	.byte	0x54, 0x65, 0x73, 0x20, 0x20, 0x25, 0x69, 0x2c, 0x20, 0x25, 0x69, 0x0a, 0x00
.L_1:


//--------------------- .nv.shared.reserved.0     --------------------------
	.section	.nv.shared.reserved.0,"aw",@nobits
	.weak		__nv_reservedSMEM_offset_0_alias
	.size		__nv_reservedSMEM_offset_0_alias, 0, 64
	.other		__nv_reservedSMEM_offset_0_alias,@"STO_CUDA_RESERVED_SHARED STV_DEFAULT"
__nv_reservedSMEM_offset_0_alias:
	.zero		0
	.zero		64


//--------------------- .nv.constant0.filter_k    --------------------------
	.section	.nv.constant0.filter_k,"a",@progbits
	.sectionflags	@""
	.align	4
.nv.constant0.filter_k:
	.zero		924


//--------------------- SYMBOLS --------------------------

	.type		.nv.reservedSmem.offset0,@object
	.size		.nv.reservedSmem.offset0,0x4
	.type		vprintf,@function
